//
// Generated by NVIDIA NVVM Compiler
//
// Compiler Build ID: CL-36424714
// Cuda compilation tools, release 13.0, V13.0.88
// Based on NVVM 20.0.0
//

.version 9.0
.target sm_100
.address_size 64

	// .globl	_Z4multPdS_S_yyyyyyi

.visible .entry _Z4multPdS_S_yyyyyyi(
	.param .u64 .ptr .align 1 _Z4multPdS_S_yyyyyyi_param_0,
	.param .u64 .ptr .align 1 _Z4multPdS_S_yyyyyyi_param_1,
	.param .u64 .ptr .align 1 _Z4multPdS_S_yyyyyyi_param_2,
	.param .u64 _Z4multPdS_S_yyyyyyi_param_3,
	.param .u64 _Z4multPdS_S_yyyyyyi_param_4,
	.param .u64 _Z4multPdS_S_yyyyyyi_param_5,
	.param .u64 _Z4multPdS_S_yyyyyyi_param_6,
	.param .u64 _Z4multPdS_S_yyyyyyi_param_7,
	.param .u64 _Z4multPdS_S_yyyyyyi_param_8,
	.param .u32 _Z4multPdS_S_yyyyyyi_param_9
)
{
	.reg .pred 	%p<12>;
	.reg .b32 	%r<12>;
	.reg .b64 	%rd<102>;
	.reg .b64 	%fd<55>;

	ld.param.u64 	%rd25, [_Z4multPdS_S_yyyyyyi_param_0];
	ld.param.u64 	%rd33, [_Z4multPdS_S_yyyyyyi_param_1];
	ld.param.u64 	%rd27, [_Z4multPdS_S_yyyyyyi_param_3];
	ld.param.u64 	%rd34, [_Z4multPdS_S_yyyyyyi_param_6];
	cvta.to.global.u64 	%rd1, %rd33;
	cvta.to.global.u64 	%rd2, %rd25;
	mov.u32 	%r2, %ntid.x;
	mov.u32 	%r3, %ctaid.x;
	mov.u32 	%r4, %tid.x;
	mad.lo.s32 	%r5, %r2, %r3, %r4;
	cvt.u64.u32 	%rd3, %r5;
	mov.u32 	%r6, %ntid.y;
	mov.u32 	%r7, %ctaid.y;
	mov.u32 	%r8, %tid.y;
	mad.lo.s32 	%r9, %r6, %r7, %r8;
	cvt.u64.u32 	%rd4, %r9;
	setp.le.u64 	%p1, %rd27, %rd3;
	setp.le.u64 	%p2, %rd34, %rd4;
	or.pred  	%p3, %p1, %p2;
	@%p3 bra 	$L__BB0_12;
	ld.param.u32 	%r11, [_Z4multPdS_S_yyyyyyi_param_9];
	ld.param.u64 	%rd95, [_Z4multPdS_S_yyyyyyi_param_8];
	ld.param.u64 	%rd94, [_Z4multPdS_S_yyyyyyi_param_7];
	ld.param.u64 	%rd92, [_Z4multPdS_S_yyyyyyi_param_5];
	ld.param.u64 	%rd91, [_Z4multPdS_S_yyyyyyi_param_4];
	ld.param.u64 	%rd90, [_Z4multPdS_S_yyyyyyi_param_2];
	cvta.to.global.u64 	%rd36, %rd90;
	cvt.s64.s32 	%rd5, %r11;
	mad.lo.s64 	%rd37, %rd27, %rd5, %rd3;
	mul.lo.s64 	%rd6, %rd37, %rd91;
	mul.lo.s64 	%rd7, %rd92, %rd5;
	mad.lo.s64 	%rd38, %rd94, %rd5, %rd3;
	mad.lo.s64 	%rd39, %rd38, %rd95, %rd4;
	shl.b64 	%rd40, %rd39, 3;
	add.s64 	%rd8, %rd36, %rd40;
	ld.global.f64 	%fd52, [%rd8];
	add.s64 	%rd41, %rd27, -1;
	setp.lt.u64 	%p4, %rd41, 7;
	mov.b64 	%rd100, 0;
	@%p4 bra 	$L__BB0_4;
	ld.param.u64 	%rd93, [_Z4multPdS_S_yyyyyyi_param_5];
	and.b64  	%rd100, %rd27, -8;
	mul.lo.s64 	%rd42, %rd34, %rd93;
	mad.lo.s64 	%rd43, %rd42, %rd5, %rd4;
	shl.b64 	%rd44, %rd43, 3;
	add.s64 	%rd97, %rd1, %rd44;
	shl.b64 	%rd45, %rd6, 3;
	add.s64 	%rd46, %rd45, %rd2;
	add.s64 	%rd96, %rd46, 32;
	mov.u64 	%rd98, %rd100;
$L__BB0_3:
	.pragma "nounroll";
	ld.global.f64 	%fd9, [%rd96+-32];
	ld.global.f64 	%fd10, [%rd97];
	fma.rn.f64 	%fd11, %fd9, %fd10, %fd52;
	st.global.f64 	[%rd8], %fd11;
	ld.global.f64 	%fd12, [%rd96+-24];
	shl.b64 	%rd47, %rd34, 3;
	add.s64 	%rd48, %rd97, %rd47;
	ld.global.f64 	%fd13, [%rd48];
	fma.rn.f64 	%fd14, %fd12, %fd13, %fd11;
	st.global.f64 	[%rd8], %fd14;
	ld.global.f64 	%fd15, [%rd96+-16];
	add.s64 	%rd49, %rd48, %rd47;
	ld.global.f64 	%fd16, [%rd49];
	fma.rn.f64 	%fd17, %fd15, %fd16, %fd14;
	st.global.f64 	[%rd8], %fd17;
	ld.global.f64 	%fd18, [%rd96+-8];
	add.s64 	%rd50, %rd49, %rd47;
	ld.global.f64 	%fd19, [%rd50];
	fma.rn.f64 	%fd20, %fd18, %fd19, %fd17;
	st.global.f64 	[%rd8], %fd20;
	ld.global.f64 	%fd21, [%rd96];
	add.s64 	%rd51, %rd50, %rd47;
	ld.global.f64 	%fd22, [%rd51];
	fma.rn.f64 	%fd23, %fd21, %fd22, %fd20;
	st.global.f64 	[%rd8], %fd23;
	ld.global.f64 	%fd24, [%rd96+8];
	add.s64 	%rd52, %rd51, %rd47;
	ld.global.f64 	%fd25, [%rd52];
	fma.rn.f64 	%fd26, %fd24, %fd25, %fd23;
	st.global.f64 	[%rd8], %fd26;
	ld.global.f64 	%fd27, [%rd96+16];
	add.s64 	%rd53, %rd52, %rd47;
	ld.global.f64 	%fd28, [%rd53];
	fma.rn.f64 	%fd29, %fd27, %fd28, %fd26;
	st.global.f64 	[%rd8], %fd29;
	ld.global.f64 	%fd30, [%rd96+24];
	add.s64 	%rd54, %rd53, %rd47;
	ld.global.f64 	%fd31, [%rd54];
	fma.rn.f64 	%fd52, %fd30, %fd31, %fd29;
	st.global.f64 	[%rd8], %fd52;
	add.s64 	%rd98, %rd98, -8;
	shl.b64 	%rd55, %rd34, 6;
	add.s64 	%rd97, %rd97, %rd55;
	add.s64 	%rd96, %rd96, 64;
	setp.ne.s64 	%p5, %rd98, 0;
	@%p5 bra 	$L__BB0_3;
$L__BB0_4:
	and.b64  	%rd19, %rd27, 7;
	setp.eq.s64 	%p6, %rd19, 0;
	@%p6 bra 	$L__BB0_12;
	setp.lt.u64 	%p7, %rd19, 4;
	@%p7 bra 	$L__BB0_7;
	ld.param.u64 	%rd87, [_Z4multPdS_S_yyyyyyi_param_0];
	add.s64 	%rd56, %rd100, %rd6;
	cvta.to.global.u64 	%rd57, %rd87;
	shl.b64 	%rd58, %rd56, 3;
	add.s64 	%rd59, %rd57, %rd58;
	ld.global.f64 	%fd32, [%rd59];
	add.s64 	%rd60, %rd100, %rd7;
	mad.lo.s64 	%rd61, %rd60, %rd34, %rd4;
	shl.b64 	%rd62, %rd61, 3;
	add.s64 	%rd63, %rd1, %rd62;
	ld.global.f64 	%fd33, [%rd63];
	fma.rn.f64 	%fd34, %fd32, %fd33, %fd52;
	st.global.f64 	[%rd8], %fd34;
	ld.global.f64 	%fd35, [%rd59+8];
	shl.b64 	%rd64, %rd34, 3;
	add.s64 	%rd65, %rd63, %rd64;
	ld.global.f64 	%fd36, [%rd65];
	fma.rn.f64 	%fd37, %fd35, %fd36, %fd34;
	st.global.f64 	[%rd8], %fd37;
	ld.global.f64 	%fd38, [%rd59+16];
	add.s64 	%rd66, %rd65, %rd64;
	ld.global.f64 	%fd39, [%rd66];
	fma.rn.f64 	%fd40, %fd38, %fd39, %fd37;
	st.global.f64 	[%rd8], %fd40;
	ld.global.f64 	%fd41, [%rd59+24];
	add.s64 	%rd67, %rd66, %rd64;
	ld.global.f64 	%fd42, [%rd67];
	fma.rn.f64 	%fd52, %fd41, %fd42, %fd40;
	st.global.f64 	[%rd8], %fd52;
	add.s64 	%rd100, %rd100, 4;
$L__BB0_7:
	and.b64  	%rd22, %rd27, 3;
	setp.eq.s64 	%p8, %rd22, 0;
	@%p8 bra 	$L__BB0_12;
	setp.eq.s64 	%p9, %rd22, 1;
	@%p9 bra 	$L__BB0_10;
	ld.param.u64 	%rd88, [_Z4multPdS_S_yyyyyyi_param_0];
	add.s64 	%rd68, %rd100, %rd6;
	cvta.to.global.u64 	%rd69, %rd88;
	shl.b64 	%rd70, %rd68, 3;
	add.s64 	%rd71, %rd69, %rd70;
	ld.global.f64 	%fd43, [%rd71];
	add.s64 	%rd72, %rd100, %rd7;
	mad.lo.s64 	%rd73, %rd72, %rd34, %rd4;
	shl.b64 	%rd74, %rd73, 3;
	add.s64 	%rd75, %rd1, %rd74;
	ld.global.f64 	%fd44, [%rd75];
	fma.rn.f64 	%fd45, %fd43, %fd44, %fd52;
	st.global.f64 	[%rd8], %fd45;
	ld.global.f64 	%fd46, [%rd71+8];
	shl.b64 	%rd76, %rd34, 3;
	add.s64 	%rd77, %rd75, %rd76;
	ld.global.f64 	%fd47, [%rd77];
	fma.rn.f64 	%fd52, %fd46, %fd47, %fd45;
	st.global.f64 	[%rd8], %fd52;
	add.s64 	%rd100, %rd100, 2;
$L__BB0_10:
	and.b64  	%rd78, %rd27, 1;
	setp.eq.b64 	%p10, %rd78, 1;
	not.pred 	%p11, %p10;
	@%p11 bra 	$L__BB0_12;
	ld.param.u64 	%rd89, [_Z4multPdS_S_yyyyyyi_param_0];
	add.s64 	%rd79, %rd100, %rd6;
	cvta.to.global.u64 	%rd80, %rd89;
	shl.b64 	%rd81, %rd79, 3;
	add.s64 	%rd82, %rd80, %rd81;
	ld.global.f64 	%fd48, [%rd82];
	add.s64 	%rd83, %rd100, %rd7;
	mad.lo.s64 	%rd84, %rd83, %rd34, %rd4;
	shl.b64 	%rd85, %rd84, 3;
	add.s64 	%rd86, %rd1, %rd85;
	ld.global.f64 	%fd49, [%rd86];
	fma.rn.f64 	%fd50, %fd48, %fd49, %fd52;
	st.global.f64 	[%rd8], %fd50;
$L__BB0_12:
	ret;

}


// ===== COMPILED SASS (sm_100) =====

	.target	sm_100

	.elftype	@"ET_EXEC"


//--------------------- .note.nv.tkinfo           --------------------------
	.section	.note.nv.tkinfo,"",@"SHT_NOTE"
	.sectionflags	@"SHF_NOTE_NV_TKINFO"
	.tkinfo
        /*0018*/ 	.word	0x00000002
        /*0030*/ 	.string	""
        /*0030*/ 	.string	"ptxas"
        /*0030*/ 	.string	"Cuda compilation tools, release 13.0, V13.0.88"
        /*0030*/ 	.string	"Build cuda_13.0.r13.0/compiler.36424714_0"
        /*0030*/ 	.string	"-arch sm_100 -m 64 "



//--------------------- .note.nv.cuinfo           --------------------------
	.section	.note.nv.cuinfo,"",@"SHT_NOTE"
	.sectionflags	@"SHF_NOTE_NV_CUINFO"
        /*0018*/ 	.short	0x0002
        /*001a*/ 	.short	0x0064
        /*001c*/ 	.short	0x0082
	.zero		2


//--------------------- .nv.info                  --------------------------
	.section	.nv.info,"",@"SHT_CUDA_INFO"
	.align	4


	//----- nvinfo : EIATTR_REGCOUNT
	.align		4
        /*0000*/ 	.byte	0x04, 0x2f
        /*0002*/ 	.short	(.L_1 - .L_0)
	.align		4
.L_0:
        /*0004*/ 	.word	index@(_Z4multPdS_S_yyyyyyi)
        /*0008*/ 	.word	0x00000020


	//----- nvinfo : EIATTR_FRAME_SIZE
	.align		4
.L_1:
        /*000c*/ 	.byte	0x04, 0x11
        /*000e*/ 	.short	(.L_3 - .L_2)
	.align		4
.L_2:
        /*0010*/ 	.word	index@(_Z4multPdS_S_yyyyyyi)
        /*0014*/ 	.word	0x00000000


	//----- nvinfo : EIATTR_MIN_STACK_SIZE
	.align		4
.L_3:
        /*0018*/ 	.byte	0x04, 0x12
        /*001a*/ 	.short	(.L_5 - .L_4)
	.align		4
.L_4:
        /*001c*/ 	.word	index@(_Z4multPdS_S_yyyyyyi)
        /*0020*/ 	.word	0x00000000
.L_5:


//--------------------- .nv.compat                --------------------------
	.section	.nv.compat,"",@"SHT_CUDA_COMPAT_INFO"
	.align	4
        /*0000*/ 	.byte	0x02, 0x09, 0x00, 0x00, 0x02, 0x02, 0x01, 0x00, 0x02, 0x05, 0x05, 0x00, 0x03, 0x07, 0x01, 0x01
        /*0010*/ 	.byte	0x02, 0x03, 0x00, 0x00, 0x02, 0x06, 0x01, 0x00, 0x04, 0x0b, 0x08, 0x00, 0x01, 0x00, 0x00, 0x00
        /*0020*/ 	.byte	0x00, 0x00, 0x00, 0x00


//--------------------- .nv.info._Z4multPdS_S_yyyyyyi --------------------------
	.section	.nv.info._Z4multPdS_S_yyyyyyi,"",@"SHT_CUDA_INFO"
	.sectionflags	@""
	.align	4


	//----- nvinfo : EIATTR_CUDA_API_VERSION
	.align		4
        /*0000*/ 	.byte	0x04, 0x37
        /*0002*/ 	.short	(.L_7 - .L_6)
.L_6:
        /*0004*/ 	.word	0x00000082


	//----- nvinfo : EIATTR_KPARAM_INFO
	.align		4
.L_7:
        /*0008*/ 	.byte	0x04, 0x17
        /*000a*/ 	.short	(.L_9 - .L_8)
.L_8:
        /*000c*/ 	.word	0x00000000
        /*0010*/ 	.short	0x0009
        /*0012*/ 	.short	0x0048
        /*0014*/ 	.byte	0x00, 0xf0, 0x11, 0x00


	//----- nvinfo : EIATTR_KPARAM_INFO
	.align		4
.L_9:
        /*0018*/ 	.byte	0x04, 0x17
        /*001a*/ 	.short	(.L_11 - .L_10)
.L_10:
        /*001c*/ 	.word	0x00000000
        /*0020*/ 	.short	0x0008
        /*0022*/ 	.short	0x0040
        /*0024*/ 	.byte	0x00, 0xf0, 0x21, 0x00


	//----- nvinfo : EIATTR_KPARAM_INFO
	.align		4
.L_11:
        /*0028*/ 	.byte	0x04, 0x17
        /*002a*/ 	.short	(.L_13 - .L_12)
.L_12:
        /*002c*/ 	.word	0x00000000
        /*0030*/ 	.short	0x0007
        /*0032*/ 	.short	0x0038
        /*0034*/ 	.byte	0x00, 0xf0, 0x21, 0x00


	//----- nvinfo : EIATTR_KPARAM_INFO
	.align		4
.L_13:
        /*0038*/ 	.byte	0x04, 0x17
        /*003a*/ 	.short	(.L_15 - .L_14)
.L_14:
        /*003c*/ 	.word	0x00000000
        /*0040*/ 	.short	0x0006
        /*0042*/ 	.short	0x0030
        /*0044*/ 	.byte	0x00, 0xf0, 0x21, 0x00


	//----- nvinfo : EIATTR_KPARAM_INFO
	.align		4
.L_15:
        /*0048*/ 	.byte	0x04, 0x17
        /*004a*/ 	.short	(.L_17 - .L_16)
.L_16:
        /*004c*/ 	.word	0x00000000
        /*0050*/ 	.short	0x0005
        /*0052*/ 	.short	0x0028
        /*0054*/ 	.byte	0x00, 0xf0, 0x21, 0x00


	//----- nvinfo : EIATTR_KPARAM_INFO
	.align		4
.L_17:
        /*0058*/ 	.byte	0x04, 0x17
        /*005a*/ 	.short	(.L_19 - .L_18)
.L_18:
        /*005c*/ 	.word	0x00000000
        /*0060*/ 	.short	0x0004
        /*0062*/ 	.short	0x0020
        /*0064*/ 	.byte	0x00, 0xf0, 0x21, 0x00


	//----- nvinfo : EIATTR_KPARAM_INFO
	.align		4
.L_19:
        /*0068*/ 	.byte	0x04, 0x17
        /*006a*/ 	.short	(.L_21 - .L_20)
.L_20:
        /*006c*/ 	.word	0x00000000
        /*0070*/ 	.short	0x0003
        /*0072*/ 	.short	0x0018
        /*0074*/ 	.byte	0x00, 0xf0, 0x21, 0x00


	//----- nvinfo : EIATTR_KPARAM_INFO
	.align		4
.L_21:
        /*0078*/ 	.byte	0x04, 0x17
        /*007a*/ 	.short	(.L_23 - .L_22)
.L_22:
        /*007c*/ 	.word	0x00000000
        /*0080*/ 	.short	0x0002
        /*0082*/ 	.short	0x0010
        /*0084*/ 	.byte	0x00, 0xf5, 0x21, 0x00


	//----- nvinfo : EIATTR_KPARAM_INFO
	.align		4
.L_23:
        /*0088*/ 	.byte	0x04, 0x17
        /*008a*/ 	.short	(.L_25 - .L_24)
.L_24:
        /*008c*/ 	.word	0x00000000
        /*0090*/ 	.short	0x0001
        /*0092*/ 	.short	0x0008
        /*0094*/ 	.byte	0x00, 0xf5, 0x21, 0x00


	//----- nvinfo : EIATTR_KPARAM_INFO
	.align		4
.L_25:
        /*0098*/ 	.byte	0x04, 0x17
        /*009a*/ 	.short	(.L_27 - .L_26)
.L_26:
        /*009c*/ 	.word	0x00000000
        /*00a0*/ 	.short	0x0000
        /*00a2*/ 	.short	0x0000
        /*00a4*/ 	.byte	0x00, 0xf5, 0x21, 0x00


	//----- nvinfo : EIATTR_SPARSE_MMA_MASK
	.align		4
.L_27:
        /*00a8*/ 	.byte	0x03, 0x50
        /*00aa*/ 	.short	0x0000


	//----- nvinfo : EIATTR_MAXREG_COUNT
	.align		4
        /*00ac*/ 	.byte	0x03, 0x1b
        /*00ae*/ 	.short	0x00ff


	//----- nvinfo : EIATTR_MERCURY_ISA_VERSION
	.align		4
        /*00b0*/ 	.byte	0x03, 0x5f
        /*00b2*/ 	.short	0x0101


	//----- nvinfo : EIATTR_VRC_CTA_INIT_COUNT
	.align		4
        /*00b4*/ 	.byte	0x02, 0x4a
	.zero		1
	.zero		1


	//----- nvinfo : EIATTR_EXIT_INSTR_OFFSETS
	.align		4
        /*00b8*/ 	.byte	0x04, 0x1c
        /*00ba*/ 	.short	(.L_29 - .L_28)


	//   ....[0]....
.L_28:
        /*00bc*/ 	.word	0x000000f0


	//   ....[1]....
        /*00c0*/ 	.word	0x00000880


	//   ....[2]....
        /*00c4*/ 	.word	0x00000bc0


	//   ....[3]....
        /*00c8*/ 	.word	0x00000e30


	//   ....[4]....
        /*00cc*/ 	.word	0x00000f90


	//----- nvinfo : EIATTR_CBANK_PARAM_SIZE
	.align		4
.L_29:
        /*00d0*/ 	.byte	0x03, 0x19
        /*00d2*/ 	.short	0x004c


	//----- nvinfo : EIATTR_PARAM_CBANK
	.align		4
        /*00d4*/ 	.byte	0x04, 0x0a
        /*00d6*/ 	.short	(.L_31 - .L_30)
	.align		4
.L_30:
        /*00d8*/ 	.word	index@(.nv.constant0._Z4multPdS_S_yyyyyyi)
        /*00dc*/ 	.short	0x0380
        /*00de*/ 	.short	0x004c


	//----- nvinfo : EIATTR_SW_WAR
	.align		4
.L_31:
        /*00e0*/ 	.byte	0x04, 0x36
        /*00e2*/ 	.short	(.L_33 - .L_32)
.L_32:
        /*00e4*/ 	.word	0x00000008
.L_33:


//--------------------- .nv.callgraph             --------------------------
	.section	.nv.callgraph,"",@"SHT_CUDA_CALLGRAPH"
	.align	4
	.sectionentsize	8
	.align		4
        /*0000*/ 	.word	0x00000000
	.align		4
        /*0004*/ 	.word	0xffffffff
	.align		4
        /*0008*/ 	.word	0x00000000
	.align		4
        /*000c*/ 	.word	0xfffffffe
	.align		4
        /*0010*/ 	.word	0x00000000
	.align		4
        /*0014*/ 	.word	0xfffffffd
	.align		4
        /*0018*/ 	.word	0x00000000
	.align		4
        /*001c*/ 	.word	0xfffffffc


//--------------------- .text._Z4multPdS_S_yyyyyyi --------------------------
	.section	.text._Z4multPdS_S_yyyyyyi,"ax",@progbits
	.align	128
        .global         _Z4multPdS_S_yyyyyyi
        .type           _Z4multPdS_S_yyyyyyi,@function
        .size           _Z4multPdS_S_yyyyyyi,(.L_x_5 - _Z4multPdS_S_yyyyyyi)
        .other          _Z4multPdS_S_yyyyyyi,@"STO_CUDA_ENTRY STV_DEFAULT"
_Z4multPdS_S_yyyyyyi:
.text._Z4multPdS_S_yyyyyyi:
[----:B------:R-:W-:Y:S01]  /*0000*/  LDC R1, c[0x0][0x37c] ;  /* 0x0000df00ff017b82 */ /* 0x000fe20000000800 */
[----:B------:R-:W0:Y:S01]  /*0010*/  S2R R8, SR_CTAID.Y ;  /* 0x0000000000087919 */ /* 0x000e220000002600 */
[----:B------:R-:W1:Y:S06]  /*0020*/  LDCU UR4, c[0x0][0x360] ;  /* 0x00006c00ff0477ac */ /* 0x000e6c0008000800 */
[----:B------:R-:W2:Y:S01]  /*0030*/  LDC.64 R2, c[0x0][0x398] ;  /* 0x0000e600ff027b82 */ /* 0x000ea20000000a00 */
[----:B------:R-:W0:Y:S01]  /*0040*/  S2R R9, SR_TID.Y ;  /* 0x0000000000097919 */ /* 0x000e220000002200 */
[----:B------:R-:W0:Y:S01]  /*0050*/  LDCU UR5, c[0x0][0x364] ;  /* 0x00006c80ff0577ac */ /* 0x000e220008000800 */
[----:B------:R-:W1:Y:S01]  /*0060*/  S2R R12, SR_CTAID.X ;  /* 0x00000000000c7919 */ /* 0x000e620000002500 */
[----:B------:R-:W3:Y:S01]  /*0070*/  LDCU.64 UR12, c[0x0][0x3b0] ;  /* 0x00007600ff0c77ac */ /* 0x000ee20008000a00 */
[----:B------:R-:W1:Y:S01]  /*0080*/  S2R R13, SR_TID.X ;  /* 0x00000000000d7919 */ /* 0x000e620000002100 */
[----:B0-----:R-:W-:-:S05]  /*0090*/  IMAD R8, R8, UR5, R9 ;  /* 0x0000000508087c24 */ /* 0x001fca000f8e0209 */
[----:B---3--:R-:W-:Y:S01]  /*00a0*/  ISETP.GE.U32.AND P0, PT, R8, UR12, PT ;  /* 0x0000000c08007c0c */ /* 0x008fe2000bf06070 */
[----:B-1----:R-:W-:-:S03]  /*00b0*/  IMAD R12, R12, UR4, R13 ;  /* 0x000000040c0c7c24 */ /* 0x002fc6000f8e020d */
[----:B------:R-:W-:Y:S02]  /*00c0*/  ISETP.GE.U32.AND.EX P0, PT, RZ, UR13, PT, P0 ;  /* 0x0000000dff007c0c */ /* 0x000fe4000bf06100 */
[----:B--2---:R-:W-:-:S04]  /*00d0*/  ISETP.GE.U32.AND P1, PT, R12, R2, PT ;  /* 0x000000020c00720c */ /* 0x004fc80003f26070 */
[----:B------:R-:W-:-:S13]  /*00e0*/  ISETP.GE.U32.OR.EX P0, PT, RZ, R3, P0, P1 ;  /* 0x00000003ff00720c */ /* 0x000fda0000706510 */
[----:B------:R-:W-:Y:S05]  /*00f0*/  @P0 EXIT ;  /* 0x000000000000094d */ /* 0x000fea0003800000 */
[----:B------:R-:W0:Y:S01]  /*0100*/  LDCU UR14, c[0x0][0x3c8] ;  /* 0x00007900ff0e77ac */ /* 0x000e220008000800 */
[----:B------:R-:W1:Y:S01]  /*0110*/  LDC.64 R4, c[0x0][0x3b8] ;  /* 0x0000ee00ff047b82 */ /* 0x000e620000000a00 */
[----:B------:R-:W-:Y:S01]  /*0120*/  IMAD.MOV.U32 R13, RZ, RZ, RZ ;  /* 0x000000ffff0d7224 */ /* 0x000fe200078e00ff */
[----:B------:R-:W-:Y:S01]  /*0130*/  IADD3 R10, P1, PT, R2, -0x1, RZ ;  /* 0xffffffff020a7810 */ /* 0x000fe20007f3e0ff */
[----:B------:R-:W2:Y:S01]  /*0140*/  LDCU.64 UR8, c[0x0][0x3c0] ;  /* 0x00007800ff0877ac */ /* 0x000ea20008000a00 */
[----:B------:R-:W-:Y:S02]  /*0150*/  IMAD.MOV.U32 R9, RZ, RZ, RZ ;  /* 0x000000ffff097224 */ /* 0x000fe400078e00ff */
[----:B------:R-:W-:Y:S01]  /*0160*/  ISETP.GE.U32.AND P0, PT, R10, 0x7, PT ;  /* 0x000000070a00780c */ /* 0x000fe20003f06070 */
[----:B------:R-:W3:Y:S01]  /*0170*/  LDCU.64 UR16, c[0x0][0x390] ;  /* 0x00007200ff1077ac */ /* 0x000ee20008000a00 */
[----:B------:R-:W4:Y:S01]  /*0180*/  LDCU.64 UR4, c[0x0][0x3a0] ;  /* 0x00007400ff0477ac */ /* 0x000f220008000a00 */
[----:B------:R-:W4:Y:S01]  /*0190*/  LDCU.64 UR10, c[0x0][0x358] ;  /* 0x00006b00ff0a77ac */ /* 0x000f220008000a00 */
[----:B0-----:R-:W-:-:S02]  /*01a0*/  USHF.R.S32.HI UR7, URZ, 0x1f, UR14 ;  /* 0x0000001fff077899 */ /* 0x001fc4000801140e */
[----:B-1----:R-:W-:-:S04]  /*01b0*/  IMAD.WIDE.U32 R6, R4, UR14, R12 ;  /* 0x0000000e04067c25 */ /* 0x002fc8000f8e000c */
[----:B------:R-:W-:Y:S02]  /*01c0*/  IMAD R0, R4, UR7, RZ ;  /* 0x0000000704007c24 */ /* 0x000fe4000f8e02ff */
[C---:B------:R-:W-:Y:S02]  /*01d0*/  IMAD R4, R2.reuse, UR7, RZ ;  /* 0x0000000702047c24 */ /* 0x040fe4000f8e02ff */
[----:B------:R-:W-:Y:S02]  /*01e0*/  IMAD R5, R5, UR14, R0 ;  /* 0x0000000e05057c24 */ /* 0x000fe4000f8e0200 */
[----:B------:R-:W-:-:S04]  /*01f0*/  IMAD.WIDE.U32 R12, R2, UR14, R12 ;  /* 0x0000000e020c7c25 */ /* 0x000fc8000f8e000c */
[----:B------:R-:W-:Y:S02]  /*0200*/  IMAD.IADD R0, R7, 0x1, R5 ;  /* 0x0000000107007824 */ /* 0x000fe400078e0205 */
[C---:B------:R-:W-:Y:S01]  /*0210*/  IMAD R5, R3.reuse, UR14, R4 ;  /* 0x0000000e03057c24 */ /* 0x040fe2000f8e0204 */
[----:B------:R-:W-:Y:S01]  /*0220*/  IADD3.X R3, PT, PT, R3, -0x1, RZ, P1, !PT ;  /* 0xffffffff03037810 */ /* 0x000fe20000ffe4ff */
[----:B--2---:R-:W-:Y:S02]  /*0230*/  IMAD R7, R0, UR8, RZ ;  /* 0x0000000800077c24 */ /* 0x004fe4000f8e02ff */
[----:B------:R-:W-:Y:S01]  /*0240*/  IMAD.IADD R0, R13, 0x1, R5 ;  /* 0x000000010d007824 */ /* 0x000fe200078e0205 */
[----:B------:R-:W-:Y:S01]  /*0250*/  ISETP.GE.U32.AND.EX P0, PT, R3, RZ, PT, P0 ;  /* 0x000000ff0300720c */ /* 0x000fe20003f06100 */
[----:B------:R-:W-:-:S04]  /*0260*/  IMAD.WIDE.U32 R4, R6, UR8, R8 ;  /* 0x0000000806047c25 */ /* 0x000fc8000f8e0008 */
[----:B------:R-:W-:Y:S01]  /*0270*/  IMAD R11, R6, UR9, R7 ;  /* 0x00000009060b7c24 */ /* 0x000fe2000f8e0207 */
[----:B---3--:R-:W-:Y:S01]  /*0280*/  LEA R10, P1, R4, UR16, 0x3 ;  /* 0x00000010040a7c11 */ /* 0x008fe2000f8218ff */
[----:B----4-:R-:W-:Y:S02]  /*0290*/  IMAD R7, R0, UR4, RZ ;  /* 0x0000000400077c24 */ /* 0x010fe4000f8e02ff */
[----:B------:R-:W-:Y:S02]  /*02a0*/  IMAD.IADD R5, R5, 0x1, R11 ;  /* 0x0000000105057824 */ /* 0x000fe400078e020b */
[C---:B------:R-:W-:Y:S02]  /*02b0*/  IMAD R7, R12.reuse, UR5, R7 ;  /* 0x000000050c077c24 */ /* 0x040fe4000f8e0207 */
[----:B------:R-:W-:Y:S01]  /*02c0*/  IMAD.WIDE.U32 R12, R12, UR4, RZ ;  /* 0x000000040c0c7c25 */ /* 0x000fe2000f8e00ff */
[----:B------:R-:W-:-:S03]  /*02d0*/  LEA.HI.X R11, R4, UR17, R5, 0x3, P1 ;  /* 0x00000011040b7c11 */ /* 0x000fc600088f1c05 */
[----:B------:R-:W-:Y:S02]  /*02e0*/  IMAD.MOV.U32 R0, RZ, RZ, RZ ;  /* 0x000000ffff007224 */ /* 0x000fe400078e00ff */
[----:B------:R0:W5:Y:S01]  /*02f0*/  LDG.E.64 R18, desc[UR10][R10.64] ;  /* 0x0000000a0a127981 */ /* 0x000162000c1e1b00 */
[----:B------:R-:W-:Y:S02]  /*0300*/  IMAD.MOV.U32 R3, RZ, RZ, RZ ;  /* 0x000000ffff037224 */ /* 0x000fe400078e00ff */
[----:B------:R-:W-:Y:S01]  /*0310*/  IMAD.IADD R4, R13, 0x1, R7 ;  /* 0x000000010d047824 */ /* 0x000fe200078e0207 */
[----:B------:R-:W-:Y:S06]  /*0320*/  @!P0 BRA `(.L_x_0) ;  /* 0x0000000400488947 */ /* 0x000fec0003800000 */
[----:B------:R-:W1:Y:S01]  /*0330*/  LDCU.64 UR8, c[0x0][0x3a8] ;  /* 0x00007500ff0877ac */ /* 0x000e620008000a00 */
[----:B------:R-:W2:Y:S01]  /*0340*/  LDC R3, c[0x0][0x39c] ;  /* 0x0000e700ff037b82 */ /* 0x000ea20000000800 */
[----:B------:R-:W-:Y:S01]  /*0350*/  IMAD.U32 R15, RZ, RZ, UR14 ;  /* 0x0000000eff0f7e24 */ /* 0x000fe2000f8e00ff */
[----:B------:R-:W-:Y:S01]  /*0360*/  LOP3.LUT R0, R2, 0xfffffff8, RZ, 0xc0, !PT ;  /* 0xfffffff802007812 */ /* 0x000fe200078ec0ff */
[----:B------:R-:W3:Y:S04]  /*0370*/  LDCU.128 UR16, c[0x0][0x380] ;  /* 0x00007000ff1077ac */ /* 0x000ee80008000c00 */
[----:B------:R-:W-:Y:S01]  /*0380*/  IMAD.MOV.U32 R5, RZ, RZ, R0 ;  /* 0x000000ffff057224 */ /* 0x000fe200078e0000 */
[----:B-1----:R-:W-:Y:S02]  /*0390*/  UIMAD UR6, UR13, UR8, URZ ;  /* 0x000000080d0672a4 */ /* 0x002fe4000f8e02ff */
[----:B------:R-:W-:-:S02]  /*03a0*/  UIMAD.WIDE.U32 UR4, UR12, UR8, URZ ;  /* 0x000000080c0472a5 */ /* 0x000fc4000f8e00ff */
[----:B------:R-:W-:Y:S01]  /*03b0*/  UIMAD UR6, UR12, UR9, UR6 ;  /* 0x000000090c0672a4 */ /* 0x000fe2000f8e0206 */
[----:B---3--:R-:W-:Y:S01]  /*03c0*/  LEA R20, P1, R12, UR16, 0x3 ;  /* 0x000000100c147c11 */ /* 0x008fe2000f8218ff */
[----:B------:R-:W-:Y:S01]  /*03d0*/  USHF.L.U64.HI UR8, UR12, 0x3, UR13 ;  /* 0x000000030c087899 */ /* 0x000fe2000801020d */
[----:B--2---:R-:W-:Y:S01]  /*03e0*/  IMAD.MOV.U32 R26, RZ, RZ, R3 ;  /* 0x000000ffff1a7224 */ /* 0x004fe200078e0003 */
[----:B------:R-:W-:Y:S01]  /*03f0*/  UIADD3 UR5, UPT, UPT, UR5, UR6, URZ ;  /* 0x0000000605057290 */ /* 0x000fe2000fffe0ff */
[----:B------:R-:W-:Y:S01]  /*0400*/  IMAD.WIDE.U32 R14, R15, UR4, R8 ;  /* 0x000000040f0e7c25 */ /* 0x000fe2000f8e0008 */
[----:B------:R-:W-:Y:S01]  /*0410*/  IADD3 R20, P2, PT, R20, 0x20, RZ ;  /* 0x0000002014147810 */ /* 0x000fe20007f5e0ff */
[----:B------:R-:W-:Y:S01]  /*0420*/  USHF.L.U32 UR6, UR12, 0x3, URZ ;  /* 0x000000030c067899 */ /* 0x000fe200080006ff */
[----:B------:R-:W-:Y:S01]  /*0430*/  LEA.HI.X R21, R12, UR17, R4, 0x3, P1 ;  /* 0x000000110c157c11 */ /* 0x000fe200088f1c04 */
[----:B------:R-:W-:Y:S01]  /*0440*/  UIMAD UR5, UR5, UR14, URZ ;  /* 0x0000000e050572a4 */ /* 0x000fe2000f8e02ff */
[----:B------:R-:W-:-:S03]  /*0450*/  LEA R6, P0, R14, UR18, 0x3 ;  /* 0x000000120e067c11 */ /* 0x000fc6000f8018ff */
[----:B------:R-:W-:Y:S01]  /*0460*/  UIMAD UR5, UR7, UR4, UR5 ;  /* 0x00000004070572a4 */ /* 0x000fe2000f8e0205 */
[----:B------:R-:W-:Y:S01]  /*0470*/  IMAD.X R21, RZ, RZ, R21, P2 ;  /* 0x000000ffff157224 */ /* 0x000fe200010e0615 */
[----:B------:R-:W-:-:S04]  /*0480*/  USHF.L.U64.HI UR4, UR12, 0x6, UR13 ;  /* 0x000000060c047899 */ /* 0x000fc8000801020d */
[----:B------:R-:W-:-:S05]  /*0490*/  VIADD R7, R15, UR5 ;  /* 0x000000050f077c36 */ /* 0x000fca0008000000 */
[----:B------:R-:W-:-:S07]  /*04a0*/  LEA.HI.X R7, R14, UR19, R7, 0x3, P0 ;  /* 0x000000130e077c11 */ /* 0x000fce00080f1c07 */
.L_x_1:
[----:B------:R-:W-:Y:S02]  /*04b0*/  IMAD.MOV.U32 R14, RZ, RZ, R20 ;  /* 0x000000ffff0e7224 */ /* 0x000fe400078e0014 */
[----:B------:R-:W-:Y:S02]  /*04c0*/  IMAD.MOV.U32 R15, RZ, RZ, R21 ;  /* 0x000000ffff0f7224 */ /* 0x000fe400078e0015 */
[----:B------:R-:W2:Y:S04]  /*04d0*/  LDG.E.64 R20, desc[UR10][R6.64] ;  /* 0x0000000a06147981 */ /* 0x000ea8000c1e1b00 */
[----:B-1----:R-:W2:Y:S01]  /*04e0*/  LDG.E.64 R16, desc[UR10][R14.64+-0x20] ;  /* 0xffffe00a0e107981 */ /* 0x002ea2000c1e1b00 */
[----:B------:R-:W-:-:S04]  /*04f0*/  IADD3 R22, P0, PT, R6, UR6, RZ ;  /* 0x0000000606167c10 */ /* 0x000fc8000ff1e0ff */
[----:B------:R-:W-:Y:S01]  /*0500*/  IADD3.X R23, PT, PT, R7, UR8, RZ, P0, !PT ;  /* 0x0000000807177c10 */ /* 0x000fe200087fe4ff */
[----:B--2--5:R-:W-:-:S07]  /*0510*/  DFMA R20, R16, R20, R18 ;  /* 0x000000141014722b */ /* 0x024fce0000000012 */
[----:B------:R1:W-:Y:S04]  /*0520*/  STG.E.64 desc[UR10][R10.64], R20 ;  /* 0x000000140a007986 */ /* 0x0003e8000c101b0a */
[----:B------:R-:W2:Y:S04]  /*0530*/  LDG.E.64 R18, desc[UR10][R22.64] ;  /* 0x0000000a16127981 */ /* 0x000ea8000c1e1b00 */
[----:B------:R-:W2:Y:S01]  /*0540*/  LDG.E.64 R16, desc[UR10][R14.64+-0x18] ;  /* 0xffffe80a0e107981 */ /* 0x000ea2000c1e1b00 */
[----:B------:R-:W-:-:S04]  /*0550*/  IADD3 R24, P0, PT, R22, UR6, RZ ;  /* 0x0000000616187c10 */ /* 0x000fc8000ff1e0ff */
[----:B------:R-:W-:Y:S01]  /*0560*/  IADD3.X R25, PT, PT, R23, UR8, RZ, P0, !PT ;  /* 0x0000000817197c10 */ /* 0x000fe200087fe4ff */
[----:B--2---:R-:W-:-:S07]  /*0570*/  DFMA R16, R16, R18, R20 ;  /* 0x000000121010722b */ /* 0x004fce0000000014 */
[----:B------:R2:W-:Y:S04]  /*0580*/  STG.E.64 desc[UR10][R10.64], R16 ;  /* 0x000000100a007986 */ /* 0x0005e8000c101b0a */
[----:B------:R-:W3:Y:S04]  /*0590*/  LDG.E.64 R18, desc[UR10][R24.64] ;  /* 0x0000000a18127981 */ /* 0x000ee8000c1e1b00 */
[----:B------:R-:W3:Y:S01]  /*05a0*/  LDG.E.64 R28, desc[UR10][R14.64+-0x10] ;  /* 0xfffff00a0e1c7981 */ /* 0x000ee2000c1e1b00 */
[----:B-1----:R-:W-:-:S04]  /*05b0*/  IADD3 R20, P0, PT, R24, UR6, RZ ;  /* 0x0000000618147c10 */ /* 0x002fc8000ff1e0ff */
[----:B------:R-:W-:Y:S01]  /*05c0*/  IADD3.X R21, PT, PT, R25, UR8, RZ, P0, !PT ;  /* 0x0000000819157c10 */ /* 0x000fe200087fe4ff */
[----:B---3--:R-:W-:-:S07]  /*05d0*/  DFMA R18, R28, R18, R16 ;  /* 0x000000121c12722b */ /* 0x008fce0000000010 */
[----:B------:R1:W-:Y:S04]  /*05e0*/  STG.E.64 desc[UR10][R10.64], R18 ;  /* 0x000000120a007986 */ /* 0x0003e8000c101b0a */
[----:B------:R-:W3:Y:S04]  /*05f0*/  LDG.E.64 R22, desc[UR10][R20.64] ;  /* 0x0000000a14167981 */ /* 0x000ee8000c1e1b00 */
[----:B------:R-:W3:Y:S01]  /*0600*/  LDG.E.64 R28, desc[UR10][R14.64+-0x8] ;  /* 0xfffff80a0e1c7981 */ /* 0x000ee2000c1e1b00 */
[----:B--2---:R-:W-:-:S04]  /*0610*/  IADD3 R16, P0, PT, R20, UR6, RZ ;  /* 0x0000000614107c10 */ /* 0x004fc8000ff1e0ff */
[----:B------:R-:W-:Y:S01]  /*0620*/  IADD3.X R17, PT, PT, R21, UR8, RZ, P0, !PT ;  /* 0x0000000815117c10 */ /* 0x000fe200087fe4ff */
[----:B---3--:R-:W-:-:S07]  /*0630*/  DFMA R22, R28, R22, R18 ;  /* 0x000000161c16722b */ /* 0x008fce0000000012 */
        /* <DEDUP_REMOVED lines=21> */
[----:B------:R-:W-:Y:S01]  /*0790*/  IADD3 R5, P0, PT, R5, -0x8, RZ ;  /* 0xfffffff805057810 */ /* 0x000fe20007f1e0ff */
[----:B--2---:R-:W-:Y:S01]  /*07a0*/  IMAD.U32 R21, RZ, RZ, UR12 ;  /* 0x0000000cff157e24 */ /* 0x004fe2000f8e00ff */
[----:B------:R-:W-:-:S02]  /*07b0*/  IADD3 R20, P2, PT, R14, 0x40, RZ ;  /* 0x000000400e147810 */ /* 0x000fc40007f5e0ff */
[----:B------:R-:W-:Y:S02]  /*07c0*/  IADD3.X R26, PT, PT, R26, -0x1, RZ, P0, !PT ;  /* 0xffffffff1a1a7810 */ /* 0x000fe400007fe4ff */
[----:B------:R-:W-:Y:S02]  /*07d0*/  ISETP.NE.U32.AND P0, PT, R5, RZ, PT ;  /* 0x000000ff0500720c */ /* 0x000fe40003f05070 */
[----:B------:R-:W-:Y:S01]  /*07e0*/  LEA R6, P1, R21, R6, 0x6 ;  /* 0x0000000615067211 */ /* 0x000fe200078230ff */
[----:B------:R-:W-:Y:S01]  /*07f0*/  IMAD.X R21, RZ, RZ, R15, P2 ;  /* 0x000000ffff157224 */ /* 0x000fe200010e060f */
[----:B------:R-:W-:Y:S02]  /*0800*/  ISETP.NE.AND.EX P0, PT, R26, RZ, PT, P0 ;  /* 0x000000ff1a00720c */ /* 0x000fe40003f05300 */
[----:B------:R-:W-:Y:S01]  /*0810*/  IADD3.X R7, PT, PT, R7, UR4, RZ, P1, !PT ;  /* 0x0000000407077c10 */ /* 0x000fe20008ffe4ff */
[----:B---3--:R-:W-:-:S07]  /*0820*/  DFMA R18, R18, R24, R16 ;  /* 0x000000181212722b */ /* 0x008fce0000000010 */
[----:B------:R1:W-:Y:S03]  /*0830*/  STG.E.64 desc[UR10][R10.64], R18 ;  /* 0x000000120a007986 */ /* 0x0003e6000c101b0a */
[----:B------:R-:W-:Y:S05]  /*0840*/  @P0 BRA `(.L_x_1) ;  /* 0xfffffffc00180947 */ /* 0x000fea000383ffff */
.L_x_0:
[----:B------:R-:W-:-:S04]  /*0850*/  LOP3.LUT R5, R2, 0x7, RZ, 0xc0, !PT ;  /* 0x0000000702057812 */ /* 0x000fc800078ec0ff */
[----:B------:R-:W-:-:S04]  /*0860*/  ISETP.NE.U32.AND P0, PT, R5, RZ, PT ;  /* 0x000000ff0500720c */ /* 0x000fc80003f05070 */
[----:B------:R-:W-:-:S13]  /*0870*/  ISETP.NE.AND.EX P0, PT, RZ, RZ, PT, P0 ;  /* 0x000000ffff00720c */ /* 0x000fda0003f05300 */
[----:B------:R-:W-:Y:S05]  /*0880*/  @!P0 EXIT ;  /* 0x000000000000894d */ /* 0x000fea0003800000 */
[----:B------:R-:W-:-:S04]  /*0890*/  ISETP.GE.U32.AND P0, PT, R5, 0x4, PT ;  /* 0x000000040500780c */ /* 0x000fc80003f06070 */
[----:B------:R-:W-:-:S13]  /*08a0*/  ISETP.GE.U32.AND.EX P0, PT, RZ, RZ, PT, P0 ;  /* 0x000000ffff00720c */ /* 0x000fda0003f06100 */
[----:B------:R-:W-:Y:S05]  /*08b0*/  @!P0 BRA `(.L_x_2) ;  /* 0x0000000000b48947 */ /* 0x000fea0003800000 */
[----:B-1----:R-:W1:Y:S01]  /*08c0*/  LDC.64 R16, c[0x0][0x3a8] ;  /* 0x0000ea00ff107b82 */ /* 0x002e620000000a00 */
[----:B------:R-:W-:Y:S01]  /*08d0*/  IMAD.MOV.U32 R6, RZ, RZ, R0 ;  /* 0x000000ffff067224 */ /* 0x000fe200078e0000 */
[----:B------:R-:W2:Y:S01]  /*08e0*/  LDCU.128 UR16, c[0x0][0x380] ;  /* 0x00007000ff1077ac */ /* 0x000ea20008000c00 */
[----:B------:R-:W-:Y:S02]  /*08f0*/  IMAD.MOV.U32 R7, RZ, RZ, R3 ;  /* 0x000000ffff077224 */ /* 0x000fe400078e0003 */
[C---:B-1----:R-:W-:Y:S02]  /*0900*/  IMAD R14, R16.reuse, UR7, RZ ;  /* 0x00000007100e7c24 */ /* 0x042fe4000f8e02ff */
[----:B------:R-:W-:-:S04]  /*0910*/  IMAD.WIDE.U32 R6, R16, UR14, R6 ;  /* 0x0000000e10067c25 */ /* 0x000fc8000f8e0006 */
[----:B------:R-:W-:Y:S02]  /*0920*/  IMAD R5, R17, UR14, R14 ;  /* 0x0000000e11057c24 */ /* 0x000fe4000f8e020e */
[----:B------:R-:W-:-:S04]  /*0930*/  IMAD.WIDE.U32 R14, R6, UR12, R8 ;  /* 0x0000000c060e7c25 */ /* 0x000fc8000f8e0008 */
[----:B------:R-:W-:Y:S01]  /*0940*/  IMAD.IADD R5, R7, 0x1, R5 ;  /* 0x0000000107057824 */ /* 0x000fe200078e0205 */
[----:B------:R-:W-:-:S03]  /*0950*/  IADD3 R7, P0, PT, R0, R12, RZ ;  /* 0x0000000c00077210 */ /* 0x000fc60007f1e0ff */
[----:B------:R-:W-:Y:S02]  /*0960*/  IMAD R5, R5, UR12, RZ ;  /* 0x0000000c05057c24 */ /* 0x000fe4000f8e02ff */
[----:B------:R-:W-:Y:S01]  /*0970*/  IMAD.X R16, R3, 0x1, R4, P0 ;  /* 0x0000000103107824 */ /* 0x000fe200000e0604 */
[----:B--2---:R-:W-:Y:S01]  /*0980*/  LEA R20, P0, R14, UR18, 0x3 ;  /* 0x000000120e147c11 */ /* 0x004fe2000f8018ff */
[----:B------:R-:W-:Y:S01]  /*0990*/  IMAD R5, R6, UR13, R5 ;  /* 0x0000000d06057c24 */ /* 0x000fe2000f8e0205 */
[----:B------:R-:W-:-:S03]  /*09a0*/  LEA R6, P1, R7, UR16, 0x3 ;  /* 0x0000001007067c11 */ /* 0x000fc6000f8218ff */
[----:B------:R-:W-:Y:S01]  /*09b0*/  IMAD.IADD R5, R15, 0x1, R5 ;  /* 0x000000010f057824 */ /* 0x000fe200078e0205 */
[----:B------:R-:W-:-:S04]  /*09c0*/  LEA.HI.X R7, R7, UR17, R16, 0x3, P1 ;  /* 0x0000001107077c11 */ /* 0x000fc800088f1c10 */
[----:B------:R-:W-:Y:S01]  /*09d0*/  LEA.HI.X R21, R14, UR19, R5, 0x3, P0 ;  /* 0x000000130e157c11 */ /* 0x000fe200080f1c05 */
[----:B------:R-:W2:Y:S04]  /*09e0*/  LDG.E.64 R16, desc[UR10][R6.64] ;  /* 0x0000000a06107981 */ /* 0x000ea8000c1e1b00 */
[----:B------:R-:W2:Y:S01]  /*09f0*/  LDG.E.64 R22, desc[UR10][R20.64] ;  /* 0x0000000a14167981 */ /* 0x000ea2000c1e1b00 */
[----:B------:R-:W-:Y:S02]  /*0a00*/  UIMAD.WIDE.U32 UR8, UR12, 0x8, URZ ;  /* 0x000000080c0878a5 */ /* 0x000fe4000f8e00ff */
[----:B------:R-:W-:-:S04]  /*0a10*/  USHF.L.U32 UR4, UR13, 0x3, URZ ;  /* 0x000000030d047899 */ /* 0x000fc800080006ff */
[----:B------:R-:W-:Y:S01]  /*0a20*/  UIADD3 UR4, UPT, UPT, UR9, UR4, URZ ;  /* 0x0000000409047290 */ /* 0x000fe2000fffe0ff */
[----:B------:R-:W-:-:S05]  /*0a30*/  IADD3 R14, P0, PT, R20, UR8, RZ ;  /* 0x00000008140e7c10 */ /* 0x000fca000ff1e0ff */
[----:B------:R-:W-:Y:S01]  /*0a40*/  IADD3.X R15, PT, PT, R21, UR4, RZ, P0, !PT ;  /* 0x00000004150f7c10 */ /* 0x000fe200087fe4ff */
[----:B--2--5:R-:W-:-:S07]  /*0a50*/  DFMA R22, R16, R22, R18 ;  /* 0x000000161016722b */ /* 0x024fce0000000012 */
[----:B------:R2:W-:Y:S04]  /*0a60*/  STG.E.64 desc[UR10][R10.64], R22 ;  /* 0x000000160a007986 */ /* 0x0005e8000c101b0a */
[----:B------:R-:W3:Y:S04]  /*0a70*/  LDG.E.64 R24, desc[UR10][R14.64] ;  /* 0x0000000a0e187981 */ /* 0x000ee8000c1e1b00 */
[----:B------:R-:W3:Y:S01]  /*0a80*/  LDG.E.64 R18, desc[UR10][R6.64+0x8] ;  /* 0x0000080a06127981 */ /* 0x000ee2000c1e1b00 */
[----:B------:R-:W-:-:S04]  /*0a90*/  IADD3 R16, P0, PT, R14, UR8, RZ ;  /* 0x000000080e107c10 */ /* 0x000fc8000ff1e0ff */
[----:B------:R-:W-:Y:S01]  /*0aa0*/  IADD3.X R17, PT, PT, R15, UR4, RZ, P0, !PT ;  /* 0x000000040f117c10 */ /* 0x000fe200087fe4ff */
[----:B---3--:R-:W-:-:S07]  /*0ab0*/  DFMA R24, R18, R24, R22 ;  /* 0x000000181218722b */ /* 0x008fce0000000016 */
        /* <DEDUP_REMOVED lines=9> */
[----:B------:R-:W-:-:S05]  /*0b50*/  IADD3 R0, P0, PT, R0, 0x4, RZ ;  /* 0x0000000400007810 */ /* 0x000fca0007f1e0ff */
[----:B------:R-:W-:Y:S01]  /*0b60*/  IMAD.X R3, RZ, RZ, R3, P0 ;  /* 0x000000ffff037224 */ /* 0x000fe200000e0603 */
[----:B---3--:R-:W-:-:S07]  /*0b70*/  DFMA R18, R18, R14, R20 ;  /* 0x0000000e1212722b */ /* 0x008fce0000000014 */
[----:B------:R2:W-:Y:S04]  /*0b80*/  STG.E.64 desc[UR10][R10.64], R18 ;  /* 0x000000120a007986 */ /* 0x0005e8000c101b0a */
.L_x_2:
[----:B------:R-:W-:-:S04]  /*0b90*/  LOP3.LUT R5, R2, 0x3, RZ, 0xc0, !PT ;  /* 0x0000000302057812 */ /* 0x000fc800078ec0ff */
[----:B------:R-:W-:-:S04]  /*0ba0*/  ISETP.NE.U32.AND P0, PT, R5, RZ, PT ;  /* 0x000000ff0500720c */ /* 0x000fc80003f05070 */
[----:B------:R-:W-:-:S13]  /*0bb0*/  ISETP.NE.AND.EX P0, PT, RZ, RZ, PT, P0 ;  /* 0x000000ffff00720c */ /* 0x000fda0003f05300 */
[----:B------:R-:W-:Y:S05]  /*0bc0*/  @!P0 EXIT ;  /* 0x000000000000894d */ /* 0x000fea0003800000 */
[----:B------:R-:W-:Y:S02]  /*0bd0*/  ISETP.NE.U32.AND P1, PT, R5, 0x1, PT ;  /* 0x000000010500780c */ /* 0x000fe40003f25070 */
[----:B------:R-:W-:Y:S02]  /*0be0*/  LOP3.LUT R2, R2, 0x1, RZ, 0xc0, !PT ;  /* 0x0000000102027812 */ /* 0x000fe400078ec0ff */
[----:B------:R-:W-:Y:S02]  /*0bf0*/  ISETP.NE.AND.EX P1, PT, RZ, RZ, PT, P1 ;  /* 0x000000ffff00720c */ /* 0x000fe40003f25310 */
[----:B------:R-:W-:-:S04]  /*0c00*/  ISETP.NE.U32.AND P0, PT, R2, 0x1, PT ;  /* 0x000000010200780c */ /* 0x000fc80003f05070 */
[----:B------:R-:W-:-:S07]  /*0c10*/  ISETP.NE.U32.AND.EX P0, PT, RZ, RZ, PT, P0 ;  /* 0x000000ffff00720c */ /* 0x000fce0003f05100 */
[----:B------:R-:W-:Y:S06]  /*0c20*/  @!P1 BRA `(.L_x_3) ;  /* 0x0000000000809947 */ /* 0x000fec0003800000 */
[----:B------:R-:W1:Y:S01]  /*0c30*/  LDC.64 R14, c[0x0][0x3a8] ;  /* 0x0000ea00ff0e7b82 */ /* 0x000e620000000a00 */
[----:B------:R-:W-:Y:S01]  /*0c40*/  IMAD.MOV.U32 R2, RZ, RZ, R0 ;  /* 0x000000ffff027224 */ /* 0x000fe200078e0000 */
[----:B------:R-:W3:Y:S01]  /*0c50*/  LDCU.128 UR16, c[0x0][0x380] ;  /* 0x00007000ff1077ac */ /* 0x000ee20008000c00 */
[C---:B-1----:R-:W-:Y:S02]  /*0c60*/  IMAD R16, R14.reuse, UR7, RZ ;  /* 0x000000070e107c24 */ /* 0x042fe4000f8e02ff */
[----:B------:R-:W-:Y:S01]  /*0c70*/  IMAD.WIDE.U32 R6, R14, UR14, R2 ;  /* 0x0000000e0e067c25 */ /* 0x000fe2000f8e0002 */
[----:B------:R-:W-:-:S03]  /*0c80*/  IADD3 R2, P2, PT, R0, R12, RZ ;  /* 0x0000000c00027210 */ /* 0x000fc60007f5e0ff */
[----:B------:R-:W-:Y:S02]  /*0c90*/  IMAD R15, R15, UR14, R16 ;  /* 0x0000000e0f0f7c24 */ /* 0x000fe4000f8e0210 */
[----:B------:R-:W-:-:S04]  /*0ca0*/  IMAD.WIDE.U32 R16, R6, UR12, R8 ;  /* 0x0000000c06107c25 */ /* 0x000fc8000f8e0008 */
[----:B------:R-:W-:Y:S02]  /*0cb0*/  IMAD.IADD R15, R7, 0x1, R15 ;  /* 0x00000001070f7824 */ /* 0x000fe400078e020f */
[----:B------:R-:W-:Y:S01]  /*0cc0*/  IMAD.X R5, R3, 0x1, R4, P2 ;  /* 0x0000000103057824 */ /* 0x000fe200010e0604 */
[----:B---3--:R-:W-:Y:S01]  /*0cd0*/  LEA R14, P2, R16, UR18, 0x3 ;  /* 0x00000012100e7c11 */ /* 0x008fe2000f8418ff */
[----:B------:R-:W-:-:S04]  /*0ce0*/  IMAD R15, R15, UR12, RZ ;  /* 0x0000000c0f0f7c24 */ /* 0x000fc8000f8e02ff */
[----:B------:R-:W-:Y:S01]  /*0cf0*/  IMAD R15, R6, UR13, R15 ;  /* 0x0000000d060f7c24 */ /* 0x000fe2000f8e020f */
[----:B------:R-:W-:-:S03]  /*0d00*/  LEA R6, P1, R2, UR16, 0x3 ;  /* 0x0000001002067c11 */ /* 0x000fc6000f8218ff */
[----:B------:R-:W-:Y:S01]  /*0d10*/  IMAD.IADD R15, R17, 0x1, R15 ;  /* 0x00000001110f7824 */ /* 0x000fe200078e020f */
[----:B------:R-:W-:-:S04]  /*0d20*/  LEA.HI.X R7, R2, UR17, R5, 0x3, P1 ;  /* 0x0000001102077c11 */ /* 0x000fc800088f1c05 */
[----:B------:R-:W-:Y:S01]  /*0d30*/  LEA.HI.X R15, R16, UR19, R15, 0x3, P2 ;  /* 0x00000013100f7c11 */ /* 0x000fe200090f1c0f */
[----:B--2---:R-:W2:Y:S04]  /*0d40*/  LDG.E.64 R20, desc[UR10][R6.64] ;  /* 0x0000000a06147981 */ /* 0x004ea8000c1e1b00 */
[----:B------:R-:W2:Y:S01]  /*0d50*/  LDG.E.64 R22, desc[UR10][R14.64] ;  /* 0x0000000a0e167981 */ /* 0x000ea2000c1e1b00 */
[----:B------:R-:W-:Y:S02]  /*0d60*/  IMAD.U32 R17, RZ, RZ, UR12 ;  /* 0x0000000cff117e24 */ /* 0x000fe4000f8e00ff */
[----:B------:R-:W-:Y:S02]  /*0d70*/  IMAD.U32 R5, RZ, RZ, UR12 ;  /* 0x0000000cff057e24 */ /* 0x000fe4000f8e00ff */
[----:B------:R-:W-:Y:S01]  /*0d80*/  IMAD.U32 R2, RZ, RZ, UR13 ;  /* 0x0000000dff027e24 */ /* 0x000fe2000f8e00ff */
[----:B------:R-:W-:-:S04]  /*0d90*/  LEA R16, P1, R17, R14, 0x3 ;  /* 0x0000000e11107211 */ /* 0x000fc800078218ff */
[----:B------:R-:W-:Y:S01]  /*0da0*/  LEA.HI.X R17, R5, R15, R2, 0x3, P1 ;  /* 0x0000000f05117211 */ /* 0x000fe200008f1c02 */
[----:B--2--5:R-:W-:-:S07]  /*0db0*/  DFMA R20, R20, R22, R18 ;  /* 0x000000161414722b */ /* 0x024fce0000000012 */
[----:B------:R3:W-:Y:S04]  /*0dc0*/  STG.E.64 desc[UR10][R10.64], R20 ;  /* 0x000000140a007986 */ /* 0x0007e8000c101b0a */
[----:B------:R-:W2:Y:S04]  /*0dd0*/  LDG.E.64 R18, desc[UR10][R6.64+0x8] ;  /* 0x0000080a06127981 */ /* 0x000ea8000c1e1b00 */
[----:B------:R-:W2:Y:S01]  /*0de0*/  LDG.E.64 R16, desc[UR10][R16.64] ;  /* 0x0000000a10107981 */ /* 0x000ea2000c1e1b00 */
[----:B------:R-:W-:-:S05]  /*0df0*/  IADD3 R0, P1, PT, R0, 0x2, RZ ;  /* 0x0000000200007810 */ /* 0x000fca0007f3e0ff */
[----:B------:R-:W-:Y:S01]  /*0e00*/  IMAD.X R3, RZ, RZ, R3, P1 ;  /* 0x000000ffff037224 */ /* 0x000fe200008e0603 */
[----:B--2---:R-:W-:-:S07]  /*0e10*/  DFMA R18, R18, R16, R20 ;  /* 0x000000101212722b */ /* 0x004fce0000000014 */
[----:B------:R3:W-:Y:S04]  /*0e20*/  STG.E.64 desc[UR10][R10.64], R18 ;  /* 0x000000120a007986 */ /* 0x0007e8000c101b0a */
.L_x_3:
[----:B------:R-:W-:Y:S05]  /*0e30*/  @P0 EXIT ;  /* 0x000000000000094d */ /* 0x000fea0003800000 */
[----:B------:R-:W1:Y:S01]  /*0e40*/  LDC.64 R14, c[0x0][0x3a8] ;  /* 0x0000ea00ff0e7b82 */ /* 0x000e620000000a00 */
[----:B------:R-:W-:Y:S01]  /*0e50*/  IMAD.MOV.U32 R2, RZ, RZ, R0 ;  /* 0x000000ffff027224 */ /* 0x000fe200078e0000 */
[----:B------:R-:W-:Y:S01]  /*0e60*/  IADD3 R0, P0, PT, R0, R12, RZ ;  /* 0x0000000c00007210 */ /* 0x000fe20007f1e0ff */
[C---:B-1----:R-:W-:Y:S01]  /*0e70*/  IMAD R16, R14.reuse, UR7, RZ ;  /* 0x000000070e107c24 */ /* 0x042fe2000f8e02ff */
[----:B------:R-:W1:Y:S01]  /*0e80*/  LDCU.128 UR4, c[0x0][0x380] ;  /* 0x00007000ff0477ac */ /* 0x000e620008000c00 */
[----:B------:R-:W-:-:S04]  /*0e90*/  IMAD.WIDE.U32 R6, R14, UR14, R2 ;  /* 0x0000000e0e067c25 */ /* 0x000fc8000f8e0002 */
[----:B------:R-:W-:Y:S02]  /*0ea0*/  IMAD R15, R15, UR14, R16 ;  /* 0x0000000e0f0f7c24 */ /* 0x000fe4000f8e0210 */
[----:B------:R-:W-:-:S04]  /*0eb0*/  IMAD.WIDE.U32 R8, R6, UR12, R8 ;  /* 0x0000000c06087c25 */ /* 0x000fc8000f8e0008 */
[----:B------:R-:W-:-:S04]  /*0ec0*/  IMAD.IADD R2, R15, 0x1, R7 ;  /* 0x000000010f027824 */ /* 0x000fc800078e0207 */
[----:B------:R-:W-:-:S04]  /*0ed0*/  IMAD R5, R2, UR12, RZ ;  /* 0x0000000c02057c24 */ /* 0x000fc8000f8e02ff */
[----:B------:R-:W-:Y:S02]  /*0ee0*/  IMAD R7, R6, UR13, R5 ;  /* 0x0000000d06077c24 */ /* 0x000fe4000f8e0205 */
[----:B------:R-:W-:Y:S01]  /*0ef0*/  IMAD.X R5, R3, 0x1, R4, P0 ;  /* 0x0000000103057824 */ /* 0x000fe200000e0604 */
[----:B-1----:R-:W-:Y:S01]  /*0f00*/  LEA R6, P0, R0, UR4, 0x3 ;  /* 0x0000000400067c11 */ /* 0x002fe2000f8018ff */
[----:B------:R-:W-:Y:S01]  /*0f10*/  IMAD.IADD R3, R9, 0x1, R7 ;  /* 0x0000000109037824 */ /* 0x000fe200078e0207 */
[----:B------:R-:W-:Y:S02]  /*0f20*/  LEA R4, P1, R8, UR6, 0x3 ;  /* 0x0000000608047c11 */ /* 0x000fe4000f8218ff */
[----:B------:R-:W-:Y:S02]  /*0f30*/  LEA.HI.X R7, R0, UR5, R5, 0x3, P0 ;  /* 0x0000000500077c11 */ /* 0x000fe400080f1c05 */
[----:B------:R-:W-:-:S03]  /*0f40*/  LEA.HI.X R5, R8, UR7, R3, 0x3, P1 ;  /* 0x0000000708057c11 */ /* 0x000fc600088f1c03 */
[----:B------:R-:W4:Y:S04]  /*0f50*/  LDG.E.64 R2, desc[UR10][R6.64] ;  /* 0x0000000a06027981 */ /* 0x000f28000c1e1b00 */
[----:B------:R-:W4:Y:S02]  /*0f60*/  LDG.E.64 R4, desc[UR10][R4.64] ;  /* 0x0000000a04047981 */ /* 0x000f24000c1e1b00 */
[----:B----45:R-:W-:-:S07]  /*0f70*/  DFMA R2, R2, R4, R18 ;  /* 0x000000040202722b */ /* 0x030fce0000000012 */
[----:B------:R-:W-:Y:S01]  /*0f80*/  STG.E.64 desc[UR10][R10.64], R2 ;  /* 0x000000020a007986 */ /* 0x000fe2000c101b0a */
[----:B------:R-:W-:Y:S05]  /*0f90*/  EXIT ;  /* 0x000000000000794d */ /* 0x000fea0003800000 */
.L_x_4:
[----:B------:R-:W-:-:S00]  /*0fa0*/  BRA `(.L_x_4) ;  /* 0xfffffffc00fc7947 */ /* 0x000fc0000383ffff */
[----:B------:R-:W-:-:S00]  /*0fb0*/  NOP ;  /* 0x0000000000007918 */ /* 0x000fc00000000000 */
        /* <DEDUP_REMOVED lines=12> */
.L_x_5:


//--------------------- .nv.shared.reserved.0     --------------------------
	.section	.nv.shared.reserved.0,"aw",@nobits
	.weak		__nv_reservedSMEM_offset_0_alias
	.size		__nv_reservedSMEM_offset_0_alias, 0, 64
	.other		__nv_reservedSMEM_offset_0_alias,@"STO_CUDA_RESERVED_SHARED STV_DEFAULT"
__nv_reservedSMEM_offset_0_alias:
	.zero		0
	.zero		64


//--------------------- .nv.constant0._Z4multPdS_S_yyyyyyi --------------------------
	.section	.nv.constant0._Z4multPdS_S_yyyyyyi,"a",@progbits
	.sectionflags	@""
	.align	4
.nv.constant0._Z4multPdS_S_yyyyyyi:
	.zero		972


//--------------------- SYMBOLS --------------------------

	.type		.nv.reservedSmem.offset0,@object
	.size		.nv.reservedSmem.offset0,0x4
